//
// Generated by NVIDIA NVVM Compiler
//
// Compiler Build ID: CL-36424714
// Cuda compilation tools, release 13.0, V13.0.88
// Based on NVVM 20.0.0
//

.version 9.0
.target sm_100
.address_size 64

	// .globl	_Z10lock_checkILm2EEviPKbPi
// _ZZ10lock_checkILm2EEviPKbPiE10warp_found has been demoted

.visible .entry _Z10lock_checkILm2EEviPKbPi(
	.param .u32 _Z10lock_checkILm2EEviPKbPi_param_0,
	.param .u64 .ptr .align 1 _Z10lock_checkILm2EEviPKbPi_param_1,
	.param .u64 .ptr .align 1 _Z10lock_checkILm2EEviPKbPi_param_2
)
{
	.reg .pred 	%p<13>;
	.reg .b16 	%rs<2>;
	.reg .b32 	%r<13>;
	.reg .b64 	%rd<13>;
	// demoted variable
	.shared .align 4 .u32 _ZZ10lock_checkILm2EEviPKbPiE10warp_found;
	ld.param.u32 	%r2, [_Z10lock_checkILm2EEviPKbPi_param_0];
	ld.param.u64 	%rd7, [_Z10lock_checkILm2EEviPKbPi_param_1];
	ld.param.u64 	%rd8, [_Z10lock_checkILm2EEviPKbPi_param_2];
	cvta.to.global.u64 	%rd1, %rd8;
	mov.u32 	%r1, %tid.x;
	setp.ne.s32 	%p2, %r1, 0;
	@%p2 bra 	$L__BB0_2;
	ld.global.u32 	%r3, [%rd1];
	st.volatile.shared.u32 	[_ZZ10lock_checkILm2EEviPKbPiE10warp_found], %r3;
$L__BB0_2:
	bar.sync 	0;
	ld.volatile.shared.u32 	%r4, [_ZZ10lock_checkILm2EEviPKbPiE10warp_found];
	setp.ne.s32 	%p3, %r4, 0;
	@%p3 bra 	$L__BB0_11;
	cvt.s64.s32 	%rd2, %r2;
	cvta.to.global.u64 	%rd3, %rd7;
	mov.u32 	%r5, %ctaid.x;
	mov.u32 	%r6, %ntid.x;
	mad.lo.s32 	%r7, %r5, %r6, %r1;
	cvt.s64.s32 	%rd4, %r7;
	mov.b64 	%rd12, 0;
	mov.pred 	%p12, -1;
$L__BB0_4:
	add.s64 	%rd6, %rd12, %rd4;
	setp.ge.u64 	%p5, %rd6, %rd2;
	@%p5 bra 	$L__BB0_11;
	add.s64 	%rd10, %rd3, %rd6;
	ld.global.u8 	%rs1, [%rd10];
	setp.ne.s16 	%p6, %rs1, 0;
	@%p6 bra 	$L__BB0_7;
	mov.b32 	%r8, 1;
	st.volatile.shared.u32 	[_ZZ10lock_checkILm2EEviPKbPiE10warp_found], %r8;
	atom.relaxed.global.cas.b32 	%r9, [%rd1], 0, 1;
$L__BB0_7:
	setp.ne.s32 	%p7, %r1, 0;
	@%p7 bra 	$L__BB0_10;
	ld.global.u32 	%r10, [%rd1];
	setp.eq.s32 	%p8, %r10, 0;
	@%p8 bra 	$L__BB0_10;
	mov.b32 	%r11, 1;
	st.volatile.shared.u32 	[_ZZ10lock_checkILm2EEviPKbPiE10warp_found], %r11;
$L__BB0_10:
	bar.sync 	0;
	ld.volatile.shared.u32 	%r12, [_ZZ10lock_checkILm2EEviPKbPiE10warp_found];
	setp.eq.s32 	%p10, %r12, 0;
	and.pred  	%p11, %p10, %p12;
	mov.b64 	%rd12, 1;
	mov.pred 	%p12, 0;
	@%p11 bra 	$L__BB0_4;
$L__BB0_11:
	ret;

}


// ===== COMPILED SASS (sm_100) =====

	.target	sm_100

	.elftype	@"ET_EXEC"


//--------------------- .note.nv.tkinfo           --------------------------
	.section	.note.nv.tkinfo,"",@"SHT_NOTE"
	.sectionflags	@"SHF_NOTE_NV_TKINFO"
	.tkinfo
        /*0018*/ 	.word	0x00000002
        /*0030*/ 	.string	""
        /*0030*/ 	.string	"ptxas"
        /*0030*/ 	.string	"Cuda compilation tools, release 13.0, V13.0.88"
        /*0030*/ 	.string	"Build cuda_13.0.r13.0/compiler.36424714_0"
        /*0030*/ 	.string	"-arch sm_100 -m 64 "



//--------------------- .note.nv.cuinfo           --------------------------
	.section	.note.nv.cuinfo,"",@"SHT_NOTE"
	.sectionflags	@"SHF_NOTE_NV_CUINFO"
        /*0018*/ 	.short	0x0002
        /*001a*/ 	.short	0x0064
        /*001c*/ 	.short	0x0082
	.zero		2


//--------------------- .nv.info                  --------------------------
	.section	.nv.info,"",@"SHT_CUDA_INFO"
	.align	4


	//----- nvinfo : EIATTR_REGCOUNT
	.align		4
        /*0000*/ 	.byte	0x04, 0x2f
        /*0002*/ 	.short	(.L_1 - .L_0)
	.align		4
.L_0:
        /*0004*/ 	.word	index@(_Z10lock_checkILm2EEviPKbPi)
        /*0008*/ 	.word	0x0000000c


	//----- nvinfo : EIATTR_FRAME_SIZE
	.align		4
.L_1:
        /*000c*/ 	.byte	0x04, 0x11
        /*000e*/ 	.short	(.L_3 - .L_2)
	.align		4
.L_2:
        /*0010*/ 	.word	index@(_Z10lock_checkILm2EEviPKbPi)
        /*0014*/ 	.word	0x00000000


	//----- nvinfo : EIATTR_MIN_STACK_SIZE
	.align		4
.L_3:
        /*0018*/ 	.byte	0x04, 0x12
        /*001a*/ 	.short	(.L_5 - .L_4)
	.align		4
.L_4:
        /*001c*/ 	.word	index@(_Z10lock_checkILm2EEviPKbPi)
        /*0020*/ 	.word	0x00000000
.L_5:


//--------------------- .nv.compat                --------------------------
	.section	.nv.compat,"",@"SHT_CUDA_COMPAT_INFO"
	.align	4
        /*0000*/ 	.byte	0x02, 0x09, 0x00, 0x00, 0x02, 0x02, 0x01, 0x00, 0x02, 0x05, 0x05, 0x00, 0x03, 0x07, 0x01, 0x01
        /*0010*/ 	.byte	0x02, 0x03, 0x00, 0x00, 0x02, 0x06, 0x01, 0x00, 0x04, 0x0b, 0x08, 0x00, 0x09, 0x00, 0x00, 0x00
        /*0020*/ 	.byte	0x00, 0x00, 0x00, 0x00


//--------------------- .nv.info._Z10lock_checkILm2EEviPKbPi --------------------------
	.section	.nv.info._Z10lock_checkILm2EEviPKbPi,"",@"SHT_CUDA_INFO"
	.sectionflags	@""
	.align	4


	//----- nvinfo : EIATTR_CUDA_API_VERSION
	.align		4
        /*0000*/ 	.byte	0x04, 0x37
        /*0002*/ 	.short	(.L_7 - .L_6)
.L_6:
        /*0004*/ 	.word	0x00000082


	//----- nvinfo : EIATTR_KPARAM_INFO
	.align		4
.L_7:
        /*0008*/ 	.byte	0x04, 0x17
        /*000a*/ 	.short	(.L_9 - .L_8)
.L_8:
        /*000c*/ 	.word	0x00000000
        /*0010*/ 	.short	0x0002
        /*0012*/ 	.short	0x0010
        /*0014*/ 	.byte	0x00, 0xf5, 0x21, 0x00


	//----- nvinfo : EIATTR_KPARAM_INFO
	.align		4
.L_9:
        /*0018*/ 	.byte	0x04, 0x17
        /*001a*/ 	.short	(.L_11 - .L_10)
.L_10:
        /*001c*/ 	.word	0x00000000
        /*0020*/ 	.short	0x0001
        /*0022*/ 	.short	0x0008
        /*0024*/ 	.byte	0x00, 0xf5, 0x21, 0x00


	//----- nvinfo : EIATTR_KPARAM_INFO
	.align		4
.L_11:
        /*0028*/ 	.byte	0x04, 0x17
        /*002a*/ 	.short	(.L_13 - .L_12)
.L_12:
        /*002c*/ 	.word	0x00000000
        /*0030*/ 	.short	0x0000
        /*0032*/ 	.short	0x0000
        /*0034*/ 	.byte	0x00, 0xf0, 0x11, 0x00


	//----- nvinfo : EIATTR_SPARSE_MMA_MASK
	.align		4
.L_13:
        /*0038*/ 	.byte	0x03, 0x50
        /*003a*/ 	.short	0x0000


	//----- nvinfo : EIATTR_MAXREG_COUNT
	.align		4
        /*003c*/ 	.byte	0x03, 0x1b
        /*003e*/ 	.short	0x00ff


	//----- nvinfo : EIATTR_NUM_BARRIERS
	.align		4
        /*0040*/ 	.byte	0x02, 0x4c
        /*0042*/ 	.byte	0x01
	.zero		1


	//----- nvinfo : EIATTR_MERCURY_ISA_VERSION
	.align		4
        /*0044*/ 	.byte	0x03, 0x5f
        /*0046*/ 	.short	0x0101


	//----- nvinfo : EIATTR_VRC_CTA_INIT_COUNT
	.align		4
        /*0048*/ 	.byte	0x02, 0x4a
	.zero		1
	.zero		1


	//----- nvinfo : EIATTR_EXIT_INSTR_OFFSETS
	.align		4
        /*004c*/ 	.byte	0x04, 0x1c
        /*004e*/ 	.short	(.L_15 - .L_14)


	//   ....[0]....
.L_14:
        /*0050*/ 	.word	0x00000140


	//   ....[1]....
        /*0054*/ 	.word	0x00000230


	//   ....[2]....
        /*0058*/ 	.word	0x000004a0


	//----- nvinfo : EIATTR_CRS_STACK_SIZE
	.align		4
.L_15:
        /*005c*/ 	.byte	0x04, 0x1e
        /*005e*/ 	.short	(.L_17 - .L_16)
.L_16:
        /*0060*/ 	.word	0x00000000


	//----- nvinfo : EIATTR_CBANK_PARAM_SIZE
	.align		4
.L_17:
        /*0064*/ 	.byte	0x03, 0x19
        /*0066*/ 	.short	0x0018


	//----- nvinfo : EIATTR_PARAM_CBANK
	.align		4
        /*0068*/ 	.byte	0x04, 0x0a
        /*006a*/ 	.short	(.L_19 - .L_18)
	.align		4
.L_18:
        /*006c*/ 	.word	index@(.nv.constant0._Z10lock_checkILm2EEviPKbPi)
        /*0070*/ 	.short	0x0380
        /*0072*/ 	.short	0x0018


	//----- nvinfo : EIATTR_SW_WAR
	.align		4
.L_19:
        /*0074*/ 	.byte	0x04, 0x36
        /*0076*/ 	.short	(.L_21 - .L_20)
.L_20:
        /*0078*/ 	.word	0x00000008
.L_21:


//--------------------- .nv.callgraph             --------------------------
	.section	.nv.callgraph,"",@"SHT_CUDA_CALLGRAPH"
	.align	4
	.sectionentsize	8
	.align		4
        /*0000*/ 	.word	0x00000000
	.align		4
        /*0004*/ 	.word	0xffffffff
	.align		4
        /*0008*/ 	.word	0x00000000
	.align		4
        /*000c*/ 	.word	0xfffffffe
	.align		4
        /*0010*/ 	.word	0x00000000
	.align		4
        /*0014*/ 	.word	0xfffffffd
	.align		4
        /*0018*/ 	.word	0x00000000
	.align		4
        /*001c*/ 	.word	0xfffffffc


//--------------------- .text._Z10lock_checkILm2EEviPKbPi --------------------------
	.section	.text._Z10lock_checkILm2EEviPKbPi,"ax",@progbits
	.align	128
        .global         _Z10lock_checkILm2EEviPKbPi
        .type           _Z10lock_checkILm2EEviPKbPi,@function
        .size           _Z10lock_checkILm2EEviPKbPi,(.L_x_8 - _Z10lock_checkILm2EEviPKbPi)
        .other          _Z10lock_checkILm2EEviPKbPi,@"STO_CUDA_ENTRY STV_DEFAULT"
_Z10lock_checkILm2EEviPKbPi:
.text._Z10lock_checkILm2EEviPKbPi:
[----:B------:R-:W-:Y:S01]  /*0000*/  LDC R1, c[0x0][0x37c] ;  /* 0x0000df00ff017b82 */ /* 0x000fe20000000800 */
[----:B------:R-:W0:Y:S01]  /*0010*/  S2R R4, SR_TID.X ;  /* 0x0000000000047919 */ /* 0x000e220000002100 */
[----:B------:R-:W1:Y:S01]  /*0020*/  LDCU.64 UR8, c[0x0][0x358] ;  /* 0x00006b00ff0877ac */ /* 0x000e620008000a00 */
[----:B------:R-:W-:Y:S01]  /*0030*/  BSSY.RECONVERGENT B0, `(.L_x_0) ;  /* 0x0000009000007945 */ /* 0x000fe20003800200 */
[----:B0-----:R-:W-:-:S13]  /*0040*/  ISETP.NE.AND P0, PT, R4, RZ, PT ;  /* 0x000000ff0400720c */ /* 0x001fda0003f05270 */
[----:B-1----:R-:W-:Y:S05]  /*0050*/  @P0 BRA `(.L_x_1) ;  /* 0x0000000000180947 */ /* 0x002fea0003800000 */
[----:B------:R-:W0:Y:S02]  /*0060*/  LDC.64 R2, c[0x0][0x390] ;  /* 0x0000e400ff027b82 */ /* 0x000e240000000a00 */
[----:B0-----:R-:W2:Y:S06]  /*0070*/  LDG.E R2, desc[UR8][R2.64] ;  /* 0x0000000802027981 */ /* 0x001eac000c1e1900 */
[----:B------:R-:W0:Y:S01]  /*0080*/  S2UR UR5, SR_CgaCtaId ;  /* 0x00000000000579c3 */ /* 0x000e220000008800 */
[----:B------:R-:W-:Y:S02]  /*0090*/  UMOV UR4, 0x400 ;  /* 0x0000040000047882 */ /* 0x000fe40000000000 */
[----:B0-----:R-:W-:-:S09]  /*00a0*/  ULEA UR4, UR5, UR4, 0x18 ;  /* 0x0000000405047291 */ /* 0x001fd2000f8ec0ff */
[----:B--2---:R0:W-:Y:S03]  /*00b0*/  STS [UR4], R2 ;  /* 0x00000002ff007988 */ /* 0x0041e60008000804 */
.L_x_1:
[----:B------:R-:W-:Y:S05]  /*00c0*/  BSYNC.RECONVERGENT B0 ;  /* 0x0000000000007941 */ /* 0x000fea0003800200 */
.L_x_0:
[----:B------:R-:W1:Y:S08]  /*00d0*/  S2UR UR5, SR_CgaCtaId ;  /* 0x00000000000579c3 */ /* 0x000e700000008800 */
[----:B------:R-:W-:Y:S06]  /*00e0*/  BAR.SYNC.DEFER_BLOCKING 0x0 ;  /* 0x0000000000007b1d */ /* 0x000fec0000010000 */
[----:B------:R-:W-:-:S02]  /*00f0*/  UMOV UR4, 0x400 ;  /* 0x0000040000047882 */ /* 0x000fc40000000000 */
[----:B-1----:R-:W-:-:S06]  /*0100*/  ULEA UR4, UR5, UR4, 0x18 ;  /* 0x0000000405047291 */ /* 0x002fcc000f8ec0ff */
[----:B------:R-:W-:-:S05]  /*0110*/  IMAD.U32 R6, RZ, RZ, UR4 ;  /* 0x00000004ff067e24 */ /* 0x000fca000f8e00ff */
[----:B------:R-:W1:Y:S02]  /*0120*/  LDS R0, [R6] ;  /* 0x0000000006007984 */ /* 0x000e640000000800 */
[----:B-1----:R-:W-:-:S13]  /*0130*/  ISETP.NE.AND P0, PT, R0, RZ, PT ;  /* 0x000000ff0000720c */ /* 0x002fda0003f05270 */
[----:B------:R-:W-:Y:S05]  /*0140*/  @P0 EXIT ;  /* 0x000000000000094d */ /* 0x000fea0003800000 */
[----:B------:R-:W1:Y:S01]  /*0150*/  S2UR UR4, SR_CTAID.X ;  /* 0x00000000000479c3 */ /* 0x000e620000002500 */
[----:B------:R-:W2:Y:S01]  /*0160*/  LDCU UR5, c[0x0][0x380] ;  /* 0x00007000ff0577ac */ /* 0x000ea20008000800 */
[----:B------:R-:W-:Y:S01]  /*0170*/  PLOP3.LUT P0, PT, PT, PT, PT, 0x80, 0x8 ;  /* 0x000000000008781c */ /* 0x000fe20003f0f070 */
[----:B------:R-:W-:Y:S01]  /*0180*/  IMAD.MOV.U32 R5, RZ, RZ, RZ ;  /* 0x000000ffff057224 */ /* 0x000fe200078e00ff */
[----:B------:R-:W3:Y:S04]  /*0190*/  LDCU UR12, c[0x0][0x380] ;  /* 0x00007000ff0c77ac */ /* 0x000ee80008000800 */
[----:B------:R-:W1:Y:S01]  /*01a0*/  LDC R3, c[0x0][0x360] ;  /* 0x0000d800ff037b82 */ /* 0x000e620000000800 */
[----:B------:R-:W4:Y:S01]  /*01b0*/  LDCU.64 UR10, c[0x0][0x388] ;  /* 0x00007100ff0a77ac */ /* 0x000f220008000a00 */
[----:B--2---:R-:W-:Y:S01]  /*01c0*/  USHF.R.S32.HI UR5, URZ, 0x1f, UR5 ;  /* 0x0000001fff057899 */ /* 0x004fe20008011405 */
[----:B-1----:R-:W-:Y:S01]  /*01d0*/  IMAD R0, R3, UR4, R4 ;  /* 0x0000000403007c24 */ /* 0x002fe2000f8e0204 */
[----:B---34-:R-:W-:-:S10]  /*01e0*/  UMOV UR4, URZ ;  /* 0x000000ff00047c82 */ /* 0x018fd40008000000 */
.L_x_6:
[----:B------:R-:W-:-:S04]  /*01f0*/  IADD3 R5, P2, PT, R0, R5, RZ ;  /* 0x0000000500057210 */ /* 0x000fc80007f5e0ff */
[----:B------:R-:W-:Y:S02]  /*0200*/  ISETP.GE.U32.AND P1, PT, R5, UR12, PT ;  /* 0x0000000c05007c0c */ /* 0x000fe4000bf26070 */
[----:B------:R-:W-:-:S04]  /*0210*/  LEA.HI.X.SX32 R3, R0, UR4, 0x1, P2 ;  /* 0x0000000400037c11 */ /* 0x000fc800090f0eff */
[----:B------:R-:W-:-:S13]  /*0220*/  ISETP.GE.U32.AND.EX P1, PT, R3, UR5, PT, P1 ;  /* 0x0000000503007c0c */ /* 0x000fda000bf26110 */
[----:B-1---5:R-:W-:Y:S05]  /*0230*/  @P1 EXIT ;  /* 0x000000000000194d */ /* 0x022fea0003800000 */
[----:B0-----:R-:W-:-:S04]  /*0240*/  IADD3 R2, P1, PT, R5, UR10, RZ ;  /* 0x0000000a05027c10 */ /* 0x001fc8000ff3e0ff */
[----:B------:R-:W-:-:S05]  /*0250*/  IADD3.X R3, PT, PT, R3, UR11, RZ, P1, !PT ;  /* 0x0000000b03037c10 */ /* 0x000fca0008ffe4ff */
[----:B------:R-:W2:Y:S01]  /*0260*/  LDG.E.U8 R2, desc[UR8][R2.64] ;  /* 0x0000000802027981 */ /* 0x000ea2000c1e1100 */
[----:B------:R-:W-:Y:S01]  /*0270*/  BSSY.RECONVERGENT B0, `(.L_x_2) ;  /* 0x0000010000007945 */ /* 0x000fe20003800200 */
[----:B------:R-:W-:Y:S02]  /*0280*/  ISETP.NE.AND P2, PT, R4, RZ, PT ;  /* 0x000000ff0400720c */ /* 0x000fe40003f45270 */
[----:B--2---:R-:W-:-:S13]  /*0290*/  ISETP.NE.AND P1, PT, R2, RZ, PT ;  /* 0x000000ff0200720c */ /* 0x004fda0003f25270 */
[----:B------:R-:W-:Y:S05]  /*02a0*/  @P1 BRA `(.L_x_3) ;  /* 0x0000000000301947 */ /* 0x000fea0003800000 */
[----:B------:R-:W0:Y:S01]  /*02b0*/  LDCU.64 UR6, c[0x0][0x390] ;  /* 0x00007200ff0677ac */ /* 0x000e220008000a00 */
[----:B------:R-:W-:Y:S02]  /*02c0*/  IMAD.MOV.U32 R9, RZ, RZ, 0x1 ;  /* 0x00000001ff097424 */ /* 0x000fe400078e00ff */
[----:B------:R-:W-:Y:S02]  /*02d0*/  IMAD.MOV.U32 R8, RZ, RZ, RZ ;  /* 0x000000ffff087224 */ /* 0x000fe400078e00ff */
[----:B0-----:R-:W-:Y:S02]  /*02e0*/  IMAD.U32 R2, RZ, RZ, UR6 ;  /* 0x00000006ff027e24 */ /* 0x001fe4000f8e00ff */
[----:B------:R-:W-:-:S05]  /*02f0*/  IMAD.U32 R3, RZ, RZ, UR7 ;  /* 0x00000007ff037e24 */ /* 0x000fca000f8e00ff */
[----:B------:R0:W5:Y:S01]  /*0300*/  ATOMG.E.CAS.STRONG.GPU PT, RZ, [R2], R8, R9 ;  /* 0x0000000802ff73a9 */ /* 0x00016200001ee109 */
[----:B------:R-:W1:Y:S01]  /*0310*/  S2UR UR7, SR_CgaCtaId ;  /* 0x00000000000779c3 */ /* 0x000e620000008800 */
[----:B------:R-:W-:Y:S01]  /*0320*/  UMOV UR6, 0x400 ;  /* 0x0000040000067882 */ /* 0x000fe20000000000 */
[----:B------:R-:W-:Y:S01]  /*0330*/  IMAD.MOV.U32 R5, RZ, RZ, 0x1 ;  /* 0x00000001ff057424 */ /* 0x000fe200078e00ff */
[----:B-1----:R-:W-:-:S06]  /*0340*/  ULEA UR6, UR7, UR6, 0x18 ;  /* 0x0000000607067291 */ /* 0x002fcc000f8ec0ff */
[----:B------:R-:W-:-:S05]  /*0350*/  IMAD.U32 R6, RZ, RZ, UR6 ;  /* 0x00000006ff067e24 */ /* 0x000fca000f8e00ff */
[----:B------:R0:W-:Y:S02]  /*0360*/  STS [R6], R5 ;  /* 0x0000000506007388 */ /* 0x0001e40000000800 */
.L_x_3:
[----:B------:R-:W-:Y:S05]  /*0370*/  BSYNC.RECONVERGENT B0 ;  /* 0x0000000000007941 */ /* 0x000fea0003800200 */
.L_x_2:
[----:B------:R-:W-:Y:S04]  /*0380*/  BSSY.RECONVERGENT B0, `(.L_x_4) ;  /* 0x000000a000007945 */ /* 0x000fe80003800200 */
[----:B------:R-:W-:Y:S05]  /*0390*/  @P2 BRA `(.L_x_5) ;  /* 0x0000000000202947 */ /* 0x000fea0003800000 */
[----:B0-----:R-:W0:Y:S02]  /*03a0*/  LDC.64 R2, c[0x0][0x390] ;  /* 0x0000e400ff027b82 */ /* 0x001e240000000a00 */
[----:B0-----:R-:W2:Y:S02]  /*03b0*/  LDG.E R2, desc[UR8][R2.64] ;  /* 0x0000000802027981 */ /* 0x001ea4000c1e1900 */
[----:B--2---:R-:W-:-:S13]  /*03c0*/  ISETP.NE.AND P1, PT, R2, RZ, PT ;  /* 0x000000ff0200720c */ /* 0x004fda0003f25270 */
[----:B------:R-:W0:Y:S01]  /*03d0*/  @P1 S2R R8, SR_CgaCtaId ;  /* 0x0000000000081919 */ /* 0x000e220000008800 */
[----:B------:R-:W-:Y:S01]  /*03e0*/  @P1 MOV R5, 0x400 ;  /* 0x0000040000051802 */ /* 0x000fe20000000f00 */
[----:B------:R-:W-:-:S03]  /*03f0*/  @P1 IMAD.MOV.U32 R7, RZ, RZ, 0x1 ;  /* 0x00000001ff071424 */ /* 0x000fc600078e00ff */
[----:B0-----:R-:W-:-:S05]  /*0400*/  @P1 LEA R6, R8, R5, 0x18 ;  /* 0x0000000508061211 */ /* 0x001fca00078ec0ff */
[----:B------:R1:W-:Y:S02]  /*0410*/  @P1 STS [R6], R7 ;  /* 0x0000000706001388 */ /* 0x0003e40000000800 */
.L_x_5:
[----:B------:R-:W-:Y:S05]  /*0420*/  BSYNC.RECONVERGENT B0 ;  /* 0x0000000000007941 */ /* 0x000fea0003800200 */
.L_x_4:
[----:B------:R-:W-:Y:S01]  /*0430*/  BAR.SYNC.DEFER_BLOCKING 0x0 ;  /* 0x0000000000007b1d */ /* 0x000fe20000010000 */
[----:B------:R-:W-:Y:S01]  /*0440*/  PLOP3.LUT P1, PT, P0, PT, PT, 0x80, 0x8 ;  /* 0x000000000008781c */ /* 0x000fe2000072f070 */
[----:B0-----:R-:W-:Y:S01]  /*0450*/  IMAD.MOV.U32 R5, RZ, RZ, 0x1 ;  /* 0x00000001ff057424 */ /* 0x001fe200078e00ff */
[----:B------:R-:W-:-:S03]  /*0460*/  PLOP3.LUT P0, PT, PT, PT, PT, 0x8, 0x80 ;  /* 0x000000000080781c */ /* 0x000fc60003f0e170 */
[----:B------:R-:W0:Y:S02]  /*0470*/  LDS R2, [R6] ;  /* 0x0000000006027984 */ /* 0x000e240000000800 */
[----:B0-----:R-:W-:-:S13]  /*0480*/  ISETP.EQ.AND P2, PT, R2, RZ, PT ;  /* 0x000000ff0200720c */ /* 0x001fda0003f42270 */
[----:B------:R-:W-:Y:S05]  /*0490*/  @P1 BRA P2, `(.L_x_6) ;  /* 0xfffffffc00541947 */ /* 0x000fea000103ffff */
[----:B------:R-:W-:Y:S05]  /*04a0*/  EXIT ;  /* 0x000000000000794d */ /* 0x000fea0003800000 */
.L_x_7:
[----:B------:R-:W-:-:S00]  /*04b0*/  BRA `(.L_x_7) ;  /* 0xfffffffc00fc7947 */ /* 0x000fc0000383ffff */
[----:B------:R-:W-:-:S00]  /*04c0*/  NOP ;  /* 0x0000000000007918 */ /* 0x000fc00000000000 */
        /* <DEDUP_REMOVED lines=11> */
.L_x_8:


//--------------------- .nv.shared._Z10lock_checkILm2EEviPKbPi --------------------------
	.section	.nv.shared._Z10lock_checkILm2EEviPKbPi,"aw",@nobits
	.sectionflags	@""
	.align	4
.nv.shared._Z10lock_checkILm2EEviPKbPi:
	.zero		1028


//--------------------- .nv.shared.reserved.0     --------------------------
	.section	.nv.shared.reserved.0,"aw",@nobits
	.weak		__nv_reservedSMEM_offset_0_alias
	.size		__nv_reservedSMEM_offset_0_alias, 0, 64
	.other		__nv_reservedSMEM_offset_0_alias,@"STO_CUDA_RESERVED_SHARED STV_DEFAULT"
__nv_reservedSMEM_offset_0_alias:
	.zero		0
	.zero		64


//--------------------- .nv.constant0._Z10lock_checkILm2EEviPKbPi --------------------------
	.section	.nv.constant0._Z10lock_checkILm2EEviPKbPi,"a",@progbits
	.sectionflags	@""
	.align	4
.nv.constant0._Z10lock_checkILm2EEviPKbPi:
	.zero		920


//--------------------- SYMBOLS --------------------------

	.type		.nv.reservedSmem.offset0,@object
	.size		.nv.reservedSmem.offset0,0x4
	.type		.nv.reservedSmem.cap,@object
	.size		.nv.reservedSmem.cap,0x4
